//
// Generated by NVIDIA NVVM Compiler
//
// Compiler Build ID: CL-36424714
// Cuda compilation tools, release 13.0, V13.0.88
// Based on NVVM 20.0.0
//

.version 9.0
.target sm_100
.address_size 64

	// .globl	_Z5m_addPfS_S_ii

.visible .entry _Z5m_addPfS_S_ii(
	.param .u64 .ptr .align 1 _Z5m_addPfS_S_ii_param_0,
	.param .u64 .ptr .align 1 _Z5m_addPfS_S_ii_param_1,
	.param .u64 .ptr .align 1 _Z5m_addPfS_S_ii_param_2,
	.param .u32 _Z5m_addPfS_S_ii_param_3,
	.param .u32 _Z5m_addPfS_S_ii_param_4
)
{
	.reg .pred 	%p<7>;
	.reg .b32 	%r<33>;
	.reg .b32 	%f<16>;
	.reg .b64 	%rd<25>;

	ld.param.u64 	%rd4, [_Z5m_addPfS_S_ii_param_0];
	ld.param.u64 	%rd5, [_Z5m_addPfS_S_ii_param_1];
	ld.param.u64 	%rd6, [_Z5m_addPfS_S_ii_param_2];
	ld.param.u32 	%r13, [_Z5m_addPfS_S_ii_param_3];
	ld.param.u32 	%r14, [_Z5m_addPfS_S_ii_param_4];
	cvta.to.global.u64 	%rd1, %rd4;
	cvta.to.global.u64 	%rd2, %rd6;
	cvta.to.global.u64 	%rd3, %rd5;
	mov.u32 	%r15, %ctaid.x;
	mov.u32 	%r16, %tid.x;
	mov.u32 	%r17, %ntid.x;
	mov.u32 	%r18, %nctaid.x;
	mul.lo.s32 	%r1, %r17, %r18;
	mad.lo.s32 	%r31, %r15, %r17, %r16;
	mul.lo.s32 	%r3, %r14, %r13;
	setp.ge.s32 	%p1, %r31, %r3;
	@%p1 bra 	$L__BB0_7;
	add.s32 	%r19, %r31, %r1;
	max.s32 	%r20, %r3, %r19;
	setp.lt.s32 	%p2, %r19, %r3;
	selp.u32 	%r21, 1, 0, %p2;
	add.s32 	%r22, %r19, %r21;
	sub.s32 	%r23, %r20, %r22;
	div.u32 	%r24, %r23, %r1;
	add.s32 	%r4, %r24, %r21;
	and.b32  	%r25, %r4, 3;
	setp.eq.s32 	%p3, %r25, 3;
	@%p3 bra 	$L__BB0_4;
	add.s32 	%r26, %r4, 1;
	and.b32  	%r27, %r26, 3;
	neg.s32 	%r29, %r27;
$L__BB0_3:
	.pragma "nounroll";
	mul.wide.s32 	%rd7, %r31, 4;
	add.s64 	%rd8, %rd1, %rd7;
	add.s64 	%rd9, %rd2, %rd7;
	add.s64 	%rd10, %rd3, %rd7;
	ld.global.f32 	%f1, [%rd10];
	ld.global.f32 	%f2, [%rd9];
	add.f32 	%f3, %f1, %f2;
	st.global.f32 	[%rd8], %f3;
	add.s32 	%r31, %r31, %r1;
	add.s32 	%r29, %r29, 1;
	setp.ne.s32 	%p4, %r29, 0;
	@%p4 bra 	$L__BB0_3;
$L__BB0_4:
	setp.lt.u32 	%p5, %r4, 3;
	@%p5 bra 	$L__BB0_7;
	mul.wide.s32 	%rd15, %r1, 4;
	shl.b32 	%r28, %r1, 2;
$L__BB0_6:
	mul.wide.s32 	%rd11, %r31, 4;
	add.s64 	%rd12, %rd3, %rd11;
	ld.global.f32 	%f4, [%rd12];
	add.s64 	%rd13, %rd2, %rd11;
	ld.global.f32 	%f5, [%rd13];
	add.f32 	%f6, %f4, %f5;
	add.s64 	%rd14, %rd1, %rd11;
	st.global.f32 	[%rd14], %f6;
	add.s64 	%rd16, %rd12, %rd15;
	ld.global.f32 	%f7, [%rd16];
	add.s64 	%rd17, %rd13, %rd15;
	ld.global.f32 	%f8, [%rd17];
	add.f32 	%f9, %f7, %f8;
	add.s64 	%rd18, %rd14, %rd15;
	st.global.f32 	[%rd18], %f9;
	add.s64 	%rd19, %rd16, %rd15;
	ld.global.f32 	%f10, [%rd19];
	add.s64 	%rd20, %rd17, %rd15;
	ld.global.f32 	%f11, [%rd20];
	add.f32 	%f12, %f10, %f11;
	add.s64 	%rd21, %rd18, %rd15;
	st.global.f32 	[%rd21], %f12;
	add.s64 	%rd22, %rd19, %rd15;
	ld.global.f32 	%f13, [%rd22];
	add.s64 	%rd23, %rd20, %rd15;
	ld.global.f32 	%f14, [%rd23];
	add.f32 	%f15, %f13, %f14;
	add.s64 	%rd24, %rd21, %rd15;
	st.global.f32 	[%rd24], %f15;
	add.s32 	%r31, %r28, %r31;
	setp.lt.s32 	%p6, %r31, %r3;
	@%p6 bra 	$L__BB0_6;
$L__BB0_7:
	ret;

}


// ===== COMPILED SASS (sm_100) =====

	.target	sm_100

	.elftype	@"ET_EXEC"


//--------------------- .note.nv.tkinfo           --------------------------
	.section	.note.nv.tkinfo,"",@"SHT_NOTE"
	.sectionflags	@"SHF_NOTE_NV_TKINFO"
	.tkinfo
        /*0018*/ 	.word	0x00000002
        /*0030*/ 	.string	""
        /*0030*/ 	.string	"ptxas"
        /*0030*/ 	.string	"Cuda compilation tools, release 13.0, V13.0.88"
        /*0030*/ 	.string	"Build cuda_13.0.r13.0/compiler.36424714_0"
        /*0030*/ 	.string	"-arch sm_100 -m 64 "



//--------------------- .note.nv.cuinfo           --------------------------
	.section	.note.nv.cuinfo,"",@"SHT_NOTE"
	.sectionflags	@"SHF_NOTE_NV_CUINFO"
        /*0018*/ 	.short	0x0002
        /*001a*/ 	.short	0x0064
        /*001c*/ 	.short	0x0082
	.zero		2


//--------------------- .nv.info                  --------------------------
	.section	.nv.info,"",@"SHT_CUDA_INFO"
	.align	4


	//----- nvinfo : EIATTR_REGCOUNT
	.align		4
        /*0000*/ 	.byte	0x04, 0x2f
        /*0002*/ 	.short	(.L_1 - .L_0)
	.align		4
.L_0:
        /*0004*/ 	.word	index@(_Z5m_addPfS_S_ii)
        /*0008*/ 	.word	0x0000001a


	//----- nvinfo : EIATTR_FRAME_SIZE
	.align		4
.L_1:
        /*000c*/ 	.byte	0x04, 0x11
        /*000e*/ 	.short	(.L_3 - .L_2)
	.align		4
.L_2:
        /*0010*/ 	.word	index@(_Z5m_addPfS_S_ii)
        /*0014*/ 	.word	0x00000000


	//----- nvinfo : EIATTR_MIN_STACK_SIZE
	.align		4
.L_3:
        /*0018*/ 	.byte	0x04, 0x12
        /*001a*/ 	.short	(.L_5 - .L_4)
	.align		4
.L_4:
        /*001c*/ 	.word	index@(_Z5m_addPfS_S_ii)
        /*0020*/ 	.word	0x00000000
.L_5:


//--------------------- .nv.compat                --------------------------
	.section	.nv.compat,"",@"SHT_CUDA_COMPAT_INFO"
	.align	4
        /*0000*/ 	.byte	0x02, 0x09, 0x00, 0x00, 0x02, 0x02, 0x01, 0x00, 0x02, 0x05, 0x05, 0x00, 0x03, 0x07, 0x01, 0x01
        /*0010*/ 	.byte	0x02, 0x03, 0x00, 0x00, 0x02, 0x06, 0x01, 0x00, 0x04, 0x0b, 0x08, 0x00, 0x09, 0x00, 0x00, 0x00
        /*0020*/ 	.byte	0x00, 0x00, 0x00, 0x00


//--------------------- .nv.info._Z5m_addPfS_S_ii --------------------------
	.section	.nv.info._Z5m_addPfS_S_ii,"",@"SHT_CUDA_INFO"
	.sectionflags	@""
	.align	4


	//----- nvinfo : EIATTR_CUDA_API_VERSION
	.align		4
        /*0000*/ 	.byte	0x04, 0x37
        /*0002*/ 	.short	(.L_7 - .L_6)
.L_6:
        /*0004*/ 	.word	0x00000082


	//----- nvinfo : EIATTR_KPARAM_INFO
	.align		4
.L_7:
        /*0008*/ 	.byte	0x04, 0x17
        /*000a*/ 	.short	(.L_9 - .L_8)
.L_8:
        /*000c*/ 	.word	0x00000000
        /*0010*/ 	.short	0x0004
        /*0012*/ 	.short	0x001c
        /*0014*/ 	.byte	0x00, 0xf0, 0x11, 0x00


	//----- nvinfo : EIATTR_KPARAM_INFO
	.align		4
.L_9:
        /*0018*/ 	.byte	0x04, 0x17
        /*001a*/ 	.short	(.L_11 - .L_10)
.L_10:
        /*001c*/ 	.word	0x00000000
        /*0020*/ 	.short	0x0003
        /*0022*/ 	.short	0x0018
        /*0024*/ 	.byte	0x00, 0xf0, 0x11, 0x00


	//----- nvinfo : EIATTR_KPARAM_INFO
	.align		4
.L_11:
        /*0028*/ 	.byte	0x04, 0x17
        /*002a*/ 	.short	(.L_13 - .L_12)
.L_12:
        /*002c*/ 	.word	0x00000000
        /*0030*/ 	.short	0x0002
        /*0032*/ 	.short	0x0010
        /*0034*/ 	.byte	0x00, 0xf5, 0x21, 0x00


	//----- nvinfo : EIATTR_KPARAM_INFO
	.align		4
.L_13:
        /*0038*/ 	.byte	0x04, 0x17
        /*003a*/ 	.short	(.L_15 - .L_14)
.L_14:
        /*003c*/ 	.word	0x00000000
        /*0040*/ 	.short	0x0001
        /*0042*/ 	.short	0x0008
        /*0044*/ 	.byte	0x00, 0xf5, 0x21, 0x00


	//----- nvinfo : EIATTR_KPARAM_INFO
	.align		4
.L_15:
        /*0048*/ 	.byte	0x04, 0x17
        /*004a*/ 	.short	(.L_17 - .L_16)
.L_16:
        /*004c*/ 	.word	0x00000000
        /*0050*/ 	.short	0x0000
        /*0052*/ 	.short	0x0000
        /*0054*/ 	.byte	0x00, 0xf5, 0x21, 0x00


	//----- nvinfo : EIATTR_SPARSE_MMA_MASK
	.align		4
.L_17:
        /*0058*/ 	.byte	0x03, 0x50
        /*005a*/ 	.short	0x0000


	//----- nvinfo : EIATTR_MAXREG_COUNT
	.align		4
        /*005c*/ 	.byte	0x03, 0x1b
        /*005e*/ 	.short	0x00ff


	//----- nvinfo : EIATTR_MERCURY_ISA_VERSION
	.align		4
        /*0060*/ 	.byte	0x03, 0x5f
        /*0062*/ 	.short	0x0101


	//----- nvinfo : EIATTR_VRC_CTA_INIT_COUNT
	.align		4
        /*0064*/ 	.byte	0x02, 0x4a
	.zero		1
	.zero		1


	//----- nvinfo : EIATTR_EXIT_INSTR_OFFSETS
	.align		4
        /*0068*/ 	.byte	0x04, 0x1c
        /*006a*/ 	.short	(.L_19 - .L_18)


	//   ....[0]....
.L_18:
        /*006c*/ 	.word	0x000000a0


	//   ....[1]....
        /*0070*/ 	.word	0x000003b0


	//   ....[2]....
        /*0074*/ 	.word	0x000005e0


	//----- nvinfo : EIATTR_CRS_STACK_SIZE
	.align		4
.L_19:
        /*0078*/ 	.byte	0x04, 0x1e
        /*007a*/ 	.short	(.L_21 - .L_20)
.L_20:
        /*007c*/ 	.word	0x00000000


	//----- nvinfo : EIATTR_CBANK_PARAM_SIZE
	.align		4
.L_21:
        /*0080*/ 	.byte	0x03, 0x19
        /*0082*/ 	.short	0x0020


	//----- nvinfo : EIATTR_PARAM_CBANK
	.align		4
        /*0084*/ 	.byte	0x04, 0x0a
        /*0086*/ 	.short	(.L_23 - .L_22)
	.align		4
.L_22:
        /*0088*/ 	.word	index@(.nv.constant0._Z5m_addPfS_S_ii)
        /*008c*/ 	.short	0x0380
        /*008e*/ 	.short	0x0020


	//----- nvinfo : EIATTR_SW_WAR
	.align		4
.L_23:
        /*0090*/ 	.byte	0x04, 0x36
        /*0092*/ 	.short	(.L_25 - .L_24)
.L_24:
        /*0094*/ 	.word	0x00000008
.L_25:


//--------------------- .nv.callgraph             --------------------------
	.section	.nv.callgraph,"",@"SHT_CUDA_CALLGRAPH"
	.align	4
	.sectionentsize	8
	.align		4
        /*0000*/ 	.word	0x00000000
	.align		4
        /*0004*/ 	.word	0xffffffff
	.align		4
        /*0008*/ 	.word	0x00000000
	.align		4
        /*000c*/ 	.word	0xfffffffe
	.align		4
        /*0010*/ 	.word	0x00000000
	.align		4
        /*0014*/ 	.word	0xfffffffd
	.align		4
        /*0018*/ 	.word	0x00000000
	.align		4
        /*001c*/ 	.word	0xfffffffc


//--------------------- .text._Z5m_addPfS_S_ii    --------------------------
	.section	.text._Z5m_addPfS_S_ii,"ax",@progbits
	.align	128
        .global         _Z5m_addPfS_S_ii
        .type           _Z5m_addPfS_S_ii,@function
        .size           _Z5m_addPfS_S_ii,(.L_x_5 - _Z5m_addPfS_S_ii)
        .other          _Z5m_addPfS_S_ii,@"STO_CUDA_ENTRY STV_DEFAULT"
_Z5m_addPfS_S_ii:
.text._Z5m_addPfS_S_ii:
[----:B------:R-:W-:Y:S01]  /*0000*/  LDC R1, c[0x0][0x37c] ;  /* 0x0000df00ff017b82 */ /* 0x000fe20000000800 */
[----:B------:R-:W0:Y:S07]  /*0010*/  S2R R3, SR_TID.X ;  /* 0x0000000000037919 */ /* 0x000e2e0000002100 */
[----:B------:R-:W0:Y:S01]  /*0020*/  S2UR UR6, SR_CTAID.X ;  /* 0x00000000000679c3 */ /* 0x000e220000002500 */
[----:B------:R-:W1:Y:S07]  /*0030*/  LDCU.64 UR4, c[0x0][0x398] ;  /* 0x00007300ff0477ac */ /* 0x000e6e0008000a00 */
[----:B------:R-:W0:Y:S01]  /*0040*/  LDC R0, c[0x0][0x360] ;  /* 0x0000d800ff007b82 */ /* 0x000e220000000800 */
[----:B------:R-:W2:Y:S01]  /*0050*/  LDCU UR7, c[0x0][0x370] ;  /* 0x00006e00ff0777ac */ /* 0x000ea20008000800 */
[----:B-1----:R-:W-:Y:S01]  /*0060*/  UIMAD UR4, UR5, UR4, URZ ;  /* 0x00000004050472a4 */ /* 0x002fe2000f8e02ff */
[----:B0-----:R-:W-:-:S02]  /*0070*/  IMAD R3, R0, UR6, R3 ;  /* 0x0000000600037c24 */ /* 0x001fc4000f8e0203 */
[----:B--2---:R-:W-:-:S03]  /*0080*/  IMAD R0, R0, UR7, RZ ;  /* 0x0000000700007c24 */ /* 0x004fc6000f8e02ff */
[----:B------:R-:W-:-:S13]  /*0090*/  ISETP.GE.AND P0, PT, R3, UR4, PT ;  /* 0x0000000403007c0c */ /* 0x000fda000bf06270 */
[----:B------:R-:W-:Y:S05]  /*00a0*/  @P0 EXIT ;  /* 0x000000000000094d */ /* 0x000fea0003800000 */
[----:B------:R-:W0:Y:S01]  /*00b0*/  I2F.U32.RP R8, R0 ;  /* 0x0000000000087306 */ /* 0x000e220000209000 */
[----:B------:R-:W-:Y:S01]  /*00c0*/  IADD3 R2, PT, PT, R0, R3, RZ ;  /* 0x0000000300027210 */ /* 0x000fe20007ffe0ff */
[----:B------:R-:W1:Y:S01]  /*00d0*/  LDCU.64 UR6, c[0x0][0x358] ;  /* 0x00006b00ff0677ac */ /* 0x000e620008000a00 */
[----:B------:R-:W-:Y:S01]  /*00e0*/  IADD3 R9, PT, PT, RZ, -R0, RZ ;  /* 0x80000000ff097210 */ /* 0x000fe20007ffe0ff */
[----:B------:R-:W-:Y:S01]  /*00f0*/  BSSY.RECONVERGENT B0, `(.L_x_0) ;  /* 0x000002b000007945 */ /* 0x000fe20003800200 */
[C---:B------:R-:W-:Y:S02]  /*0100*/  ISETP.GE.AND P0, PT, R2.reuse, UR4, PT ;  /* 0x0000000402007c0c */ /* 0x040fe4000bf06270 */
[----:B------:R-:W-:Y:S02]  /*0110*/  VIMNMX R7, PT, PT, R2, UR4, !PT ;  /* 0x0000000402077c48 */ /* 0x000fe4000ffe0100 */
[----:B------:R-:W-:Y:S02]  /*0120*/  SEL R6, RZ, 0x1, P0 ;  /* 0x00000001ff067807 */ /* 0x000fe40000000000 */
[----:B------:R-:W-:-:S02]  /*0130*/  ISETP.NE.U32.AND P2, PT, R0, RZ, PT ;  /* 0x000000ff0000720c */ /* 0x000fc40003f45070 */
[----:B------:R-:W-:Y:S01]  /*0140*/  IADD3 R7, PT, PT, R7, -R2, -R6 ;  /* 0x8000000207077210 */ /* 0x000fe20007ffe806 */
[----:B0-----:R-:W0:Y:S02]  /*0150*/  MUFU.RCP R8, R8 ;  /* 0x0000000800087308 */ /* 0x001e240000001000 */
[----:B0-----:R-:W-:-:S06]  /*0160*/  IADD3 R4, PT, PT, R8, 0xffffffe, RZ ;  /* 0x0ffffffe08047810 */ /* 0x001fcc0007ffe0ff */
[----:B------:R0:W2:Y:S02]  /*0170*/  F2I.FTZ.U32.TRUNC.NTZ R5, R4 ;  /* 0x0000000400057305 */ /* 0x0000a4000021f000 */
[----:B0-----:R-:W-:Y:S02]  /*0180*/  HFMA2 R4, -RZ, RZ, 0, 0 ;  /* 0x00000000ff047431 */ /* 0x001fe400000001ff */
[----:B--2---:R-:W-:-:S04]  /*0190*/  IMAD R9, R9, R5, RZ ;  /* 0x0000000509097224 */ /* 0x004fc800078e02ff */
[----:B------:R-:W-:-:S06]  /*01a0*/  IMAD.HI.U32 R8, R5, R9, R4 ;  /* 0x0000000905087227 */ /* 0x000fcc00078e0004 */
[----:B------:R-:W-:-:S05]  /*01b0*/  IMAD.HI.U32 R5, R8, R7, RZ ;  /* 0x0000000708057227 */ /* 0x000fca00078e00ff */
[----:B------:R-:W-:-:S05]  /*01c0*/  IADD3 R2, PT, PT, -R5, RZ, RZ ;  /* 0x000000ff05027210 */ /* 0x000fca0007ffe1ff */
[----:B------:R-:W-:-:S05]  /*01d0*/  IMAD R7, R0, R2, R7 ;  /* 0x0000000200077224 */ /* 0x000fca00078e0207 */
[----:B------:R-:W-:-:S13]  /*01e0*/  ISETP.GE.U32.AND P0, PT, R7, R0, PT ;  /* 0x000000000700720c */ /* 0x000fda0003f06070 */
[----:B------:R-:W-:Y:S02]  /*01f0*/  @P0 IADD3 R7, PT, PT, -R0, R7, RZ ;  /* 0x0000000700070210 */ /* 0x000fe40007ffe1ff */
[----:B------:R-:W-:Y:S02]  /*0200*/  @P0 IADD3 R5, PT, PT, R5, 0x1, RZ ;  /* 0x0000000105050810 */ /* 0x000fe40007ffe0ff */
[----:B------:R-:W-:-:S13]  /*0210*/  ISETP.GE.U32.AND P1, PT, R7, R0, PT ;  /* 0x000000000700720c */ /* 0x000fda0003f26070 */
[----:B------:R-:W-:Y:S02]  /*0220*/  @P1 IADD3 R5, PT, PT, R5, 0x1, RZ ;  /* 0x0000000105051810 */ /* 0x000fe40007ffe0ff */
[----:B------:R-:W-:-:S04]  /*0230*/  @!P2 LOP3.LUT R5, RZ, R0, RZ, 0x33, !PT ;  /* 0x00000000ff05a212 */ /* 0x000fc800078e33ff */
[----:B------:R-:W-:-:S04]  /*0240*/  IADD3 R2, PT, PT, R6, R5, RZ ;  /* 0x0000000506027210 */ /* 0x000fc80007ffe0ff */
[C---:B------:R-:W-:Y:S02]  /*0250*/  LOP3.LUT R4, R2.reuse, 0x3, RZ, 0xc0, !PT ;  /* 0x0000000302047812 */ /* 0x040fe400078ec0ff */
[----:B------:R-:W-:Y:S02]  /*0260*/  ISETP.GE.U32.AND P1, PT, R2, 0x3, PT ;  /* 0x000000030200780c */ /* 0x000fe40003f26070 */
[----:B------:R-:W-:-:S13]  /*0270*/  ISETP.NE.AND P0, PT, R4, 0x3, PT ;  /* 0x000000030400780c */ /* 0x000fda0003f05270 */
[----:B-1----:R-:W-:Y:S05]  /*0280*/  @!P0 BRA `(.L_x_1) ;  /* 0x0000000000448947 */ /* 0x002fea0003800000 */
[----:B------:R-:W0:Y:S01]  /*0290*/  LDC.64 R4, c[0x0][0x390] ;  /* 0x0000e400ff047b82 */ /* 0x000e220000000a00 */
[----:B------:R-:W-:-:S04]  /*02a0*/  IADD3 R2, PT, PT, R2, 0x1, RZ ;  /* 0x0000000102027810 */ /* 0x000fc80007ffe0ff */
[----:B------:R-:W-:-:S03]  /*02b0*/  LOP3.LUT R2, R2, 0x3, RZ, 0xc0, !PT ;  /* 0x0000000302027812 */ /* 0x000fc600078ec0ff */
[----:B------:R-:W1:Y:S01]  /*02c0*/  LDC.64 R6, c[0x0][0x380] ;  /* 0x0000e000ff067b82 */ /* 0x000e620000000a00 */
[----:B------:R-:W-:-:S07]  /*02d0*/  IADD3 R2, PT, PT, -R2, RZ, RZ ;  /* 0x000000ff02027210 */ /* 0x000fce0007ffe1ff */
[----:B------:R-:W2:Y:S02]  /*02e0*/  LDC.64 R8, c[0x0][0x388] ;  /* 0x0000e200ff087b82 */ /* 0x000ea40000000a00 */
.L_x_2:
[----:B0-----:R-:W-:-:S04]  /*02f0*/  IMAD.WIDE R12, R3, 0x4, R4 ;  /* 0x00000004030c7825 */ /* 0x001fc800078e0204 */
[C---:B--2---:R-:W-:Y:S02]  /*0300*/  IMAD.WIDE R14, R3.reuse, 0x4, R8 ;  /* 0x00000004030e7825 */ /* 0x044fe400078e0208 */
[----:B------:R-:W2:Y:S04]  /*0310*/  LDG.E R13, desc[UR6][R12.64] ;  /* 0x000000060c0d7981 */ /* 0x000ea8000c1e1900 */
[----:B------:R-:W2:Y:S01]  /*0320*/  LDG.E R14, desc[UR6][R14.64] ;  /* 0x000000060e0e7981 */ /* 0x000ea2000c1e1900 */
[----:B-1-3--:R-:W-:Y:S01]  /*0330*/  IMAD.WIDE R10, R3, 0x4, R6 ;  /* 0x00000004030a7825 */ /* 0x00afe200078e0206 */
[----:B------:R-:W-:Y:S02]  /*0340*/  IADD3 R2, PT, PT, R2, 0x1, RZ ;  /* 0x0000000102027810 */ /* 0x000fe40007ffe0ff */
[----:B------:R-:W-:-:S02]  /*0350*/  IADD3 R3, PT, PT, R0, R3, RZ ;  /* 0x0000000300037210 */ /* 0x000fc40007ffe0ff */
[----:B------:R-:W-:Y:S01]  /*0360*/  ISETP.NE.AND P0, PT, R2, RZ, PT ;  /* 0x000000ff0200720c */ /* 0x000fe20003f05270 */
[----:B--2---:R-:W-:-:S05]  /*0370*/  FADD R17, R14, R13 ;  /* 0x0000000d0e117221 */ /* 0x004fca0000000000 */
[----:B------:R3:W-:Y:S07]  /*0380*/  STG.E desc[UR6][R10.64], R17 ;  /* 0x000000110a007986 */ /* 0x0007ee000c101906 */
[----:B------:R-:W-:Y:S05]  /*0390*/  @P0 BRA `(.L_x_2) ;  /* 0xfffffffc00d40947 */ /* 0x000fea000383ffff */
.L_x_1:
[----:B------:R-:W-:Y:S05]  /*03a0*/  BSYNC.RECONVERGENT B0 ;  /* 0x0000000000007941 */ /* 0x000fea0003800200 */
.L_x_0:
[----:B------:R-:W-:Y:S05]  /*03b0*/  @!P1 EXIT ;  /* 0x000000000000994d */ /* 0x000fea0003800000 */
.L_x_3:
[----:B------:R-:W3:Y:S08]  /*03c0*/  LDC.64 R4, c[0x0][0x388] ;  /* 0x0000e200ff047b82 */ /* 0x000ef00000000a00 */
[----:B------:R-:W0:Y:S01]  /*03d0*/  LDC.64 R6, c[0x0][0x390] ;  /* 0x0000e400ff067b82 */ /* 0x000e220000000a00 */
[----:B---3--:R-:W-:-:S07]  /*03e0*/  IMAD.WIDE R10, R3, 0x4, R4 ;  /* 0x00000004030a7825 */ /* 0x008fce00078e0204 */
[----:B------:R-:W1:Y:S01]  /*03f0*/  LDC.64 R4, c[0x0][0x380] ;  /* 0x0000e000ff047b82 */ /* 0x000e620000000a00 */
[----:B--2---:R-:W2:Y:S01]  /*0400*/  LDG.E R2, desc[UR6][R10.64] ;  /* 0x000000060a027981 */ /* 0x004ea2000c1e1900 */
[----:B0-----:R-:W-:-:S05]  /*0410*/  IMAD.WIDE R12, R3, 0x4, R6 ;  /* 0x00000004030c7825 */ /* 0x001fca00078e0206 */
[----:B------:R-:W2:Y:S01]  /*0420*/  LDG.E R7, desc[UR6][R12.64] ;  /* 0x000000060c077981 */ /* 0x000ea2000c1e1900 */
[----:B-1----:R-:W-:-:S04]  /*0430*/  IMAD.WIDE R16, R3, 0x4, R4 ;  /* 0x0000000403107825 */ /* 0x002fc800078e0204 */
[----:B------:R-:W-:-:S04]  /*0440*/  IMAD.WIDE R4, R0, 0x4, R10 ;  /* 0x0000000400047825 */ /* 0x000fc800078e020a */
[----:B--2---:R-:W-:Y:S01]  /*0450*/  FADD R19, R2, R7 ;  /* 0x0000000702137221 */ /* 0x004fe20000000000 */
[----:B------:R-:W-:-:S04]  /*0460*/  IMAD.WIDE R6, R0, 0x4, R12 ;  /* 0x0000000400067825 */ /* 0x000fc800078e020c */
[----:B------:R0:W-:Y:S04]  /*0470*/  STG.E desc[UR6][R16.64], R19 ;  /* 0x0000001310007986 */ /* 0x0001e8000c101906 */
[----:B------:R-:W2:Y:S04]  /*0480*/  LDG.E R2, desc[UR6][R4.64] ;  /* 0x0000000604027981 */ /* 0x000ea8000c1e1900 */
[----:B------:R-:W2:Y:S01]  /*0490*/  LDG.E R15, desc[UR6][R6.64] ;  /* 0x00000006060f7981 */ /* 0x000ea2000c1e1900 */
[----:B------:R-:W-:-:S04]  /*04a0*/  IMAD.WIDE R8, R0, 0x4, R16 ;  /* 0x0000000400087825 */ /* 0x000fc800078e0210 */
[----:B------:R-:W-:-:S04]  /*04b0*/  IMAD.WIDE R10, R0, 0x4, R4 ;  /* 0x00000004000a7825 */ /* 0x000fc800078e0204 */
[----:B------:R-:W-:-:S04]  /*04c0*/  IMAD.WIDE R12, R0, 0x4, R6 ;  /* 0x00000004000c7825 */ /* 0x000fc800078e0206 */
[----:B--2---:R-:W-:-:S05]  /*04d0*/  FADD R21, R2, R15 ;  /* 0x0000000f02157221 */ /* 0x004fca0000000000 */
        /* <DEDUP_REMOVED lines=8> */
[----:B------:R-:W1:Y:S04]  /*0560*/  LDG.E R4, desc[UR6][R4.64] ;  /* 0x0000000604047981 */ /* 0x000e68000c1e1900 */
[----:B------:R-:W1:Y:S01]  /*0570*/  LDG.E R7, desc[UR6][R6.64] ;  /* 0x0000000606077981 */ /* 0x000e62000c1e1900 */
[C---:B0-----:R-:W-:Y:S01]  /*0580*/  IMAD.WIDE R16, R0.reuse, 0x4, R14 ;  /* 0x0000000400107825 */ /* 0x041fe200078e020e */
[----:B------:R-:W-:-:S04]  /*0590*/  LEA R3, R0, R3, 0x2 ;  /* 0x0000000300037211 */ /* 0x000fc800078e10ff */
[----:B------:R-:W-:Y:S01]  /*05a0*/  ISETP.GE.AND P0, PT, R3, UR4, PT ;  /* 0x0000000403007c0c */ /* 0x000fe2000bf06270 */
[----:B-1----:R-:W-:-:S05]  /*05b0*/  FADD R9, R4, R7 ;  /* 0x0000000704097221 */ /* 0x002fca0000000000 */
[----:B------:R2:W-:Y:S07]  /*05c0*/  STG.E desc[UR6][R16.64], R9 ;  /* 0x0000000910007986 */ /* 0x0005ee000c101906 */
[----:B------:R-:W-:Y:S05]  /*05d0*/  @!P0 BRA `(.L_x_3) ;  /* 0xfffffffc00788947 */ /* 0x000fea000383ffff */
[----:B------:R-:W-:Y:S05]  /*05e0*/  EXIT ;  /* 0x000000000000794d */ /* 0x000fea0003800000 */
.L_x_4:
[----:B------:R-:W-:-:S00]  /*05f0*/  BRA `(.L_x_4) ;  /* 0xfffffffc00fc7947 */ /* 0x000fc0000383ffff */
[----:B------:R-:W-:-:S00]  /*0600*/  NOP ;  /* 0x0000000000007918 */ /* 0x000fc00000000000 */
[----:B------:R-:W-:-:S00]  /*0610*/  NOP ;  /* 0x0000000000007918 */ /* 0x000fc00000000000 */
[----:B------:R-:W-:-:S00]  /*0620*/  NOP ;  /* 0x0000000000007918 */ /* 0x000fc00000000000 */
[----:B------:R-:W-:-:S00]  /*0630*/  NOP ;  /* 0x0000000000007918 */ /* 0x000fc00000000000 */
[----:B------:R-:W-:-:S00]  /*0640*/  NOP ;  /* 0x0000000000007918 */ /* 0x000fc00000000000 */
[----:B------:R-:W-:-:S00]  /*0650*/  NOP ;  /* 0x0000000000007918 */ /* 0x000fc00000000000 */
[----:B------:R-:W-:-:S00]  /*0660*/  NOP ;  /* 0x0000000000007918 */ /* 0x000fc00000000000 */
[----:B------:R-:W-:-:S00]  /*0670*/  NOP ;  /* 0x0000000000007918 */ /* 0x000fc00000000000 */
.L_x_5:


//--------------------- .nv.shared.reserved.0     --------------------------
	.section	.nv.shared.reserved.0,"aw",@nobits
	.weak		__nv_reservedSMEM_offset_0_alias
	.size		__nv_reservedSMEM_offset_0_alias, 0, 64
	.other		__nv_reservedSMEM_offset_0_alias,@"STO_CUDA_RESERVED_SHARED STV_DEFAULT"
__nv_reservedSMEM_offset_0_alias:
	.zero		0
	.zero		64


//--------------------- .nv.constant0._Z5m_addPfS_S_ii --------------------------
	.section	.nv.constant0._Z5m_addPfS_S_ii,"a",@progbits
	.sectionflags	@""
	.align	4
.nv.constant0._Z5m_addPfS_S_ii:
	.zero		928


//--------------------- SYMBOLS --------------------------

	.type		.nv.reservedSmem.offset0,@object
	.size		.nv.reservedSmem.offset0,0x4
